	.headerflags	@"EF_CUDA_TEXMODE_UNIFIED EF_CUDA_64BIT_ADDRESS EF_CUDA_ACCELERATORS EF_CUDA_SM90 EF_CUDA_VIRTUAL_SM(EF_CUDA_SM90)"
	.elftype	@"ET_EXEC"


//--------------------- .nv.info                  --------------------------
	.section	.nv.info,"",@"SHT_CUDA_INFO"
	.align	4


	//----- nvinfo : EIATTR_REGCOUNT
	.align		4
        /*0000*/ 	.byte	0x04, 0x2f
        /*0002*/ 	.short	(.L_1 - .L_0)
	.align		4
.L_0:
        /*0004*/ 	.word	index@(triton_poi_fused__safe_softmax_3)
        /*0008*/ 	.word	0x0000000e


	//----- nvinfo : EIATTR_MIN_STACK_SIZE
	.align		4
.L_1:
        /*000c*/ 	.byte	0x04, 0x12
        /*000e*/ 	.short	(.L_3 - .L_2)
	.align		4
.L_2:
        /*0010*/ 	.word	index@(triton_poi_fused__safe_softmax_3)
        /*0014*/ 	.word	0x00000000


	//----- nvinfo : EIATTR_FRAME_SIZE
	.align		4
.L_3:
        /*0018*/ 	.byte	0x04, 0x11
        /*001a*/ 	.short	(.L_5 - .L_4)
	.align		4
.L_4:
        /*001c*/ 	.word	index@(triton_poi_fused__safe_softmax_3)
        /*0020*/ 	.word	0x00000000


	//----- nvinfo : EIATTR_MIN_STACK_SIZE
	.align		4
.L_5:
        /*0024*/ 	.byte	0x04, 0x12
        /*0026*/ 	.short	(.L_7 - .L_6)
	.align		4
.L_6:
        /*0028*/ 	.word	index@(triton_poi_fused__safe_softmax_3)
        /*002c*/ 	.word	0x00000000
.L_7:


//--------------------- .nv.info.triton_poi_fused__safe_softmax_3 --------------------------
	.section	.nv.info.triton_poi_fused__safe_softmax_3,"",@"SHT_CUDA_INFO"
	.sectionflags	@""
	.align	4


	//----- nvinfo : EIATTR_CUDA_API_VERSION
	.align		4
        /*0000*/ 	.byte	0x04, 0x37
        /*0002*/ 	.short	(.L_9 - .L_8)
.L_8:
        /*0004*/ 	.word	0x0000007c


	//----- nvinfo : EIATTR_KPARAM_INFO
	.align		4
.L_9:
        /*0008*/ 	.byte	0x04, 0x17
        /*000a*/ 	.short	(.L_11 - .L_10)
.L_10:
        /*000c*/ 	.word	0x00000000
        /*0010*/ 	.short	0x0002
        /*0012*/ 	.short	0x0010
        /*0014*/ 	.byte	0x00, 0xf0, 0x11, 0x00


	//----- nvinfo : EIATTR_KPARAM_INFO
	.align		4
.L_11:
        /*0018*/ 	.byte	0x04, 0x17
        /*001a*/ 	.short	(.L_13 - .L_12)
.L_12:
        /*001c*/ 	.word	0x00000000
        /*0020*/ 	.short	0x0001
        /*0022*/ 	.short	0x0008
        /*0024*/ 	.byte	0x00, 0xf4, 0x21, 0x00


	//----- nvinfo : EIATTR_KPARAM_INFO
	.align		4
.L_13:
        /*0028*/ 	.byte	0x04, 0x17
        /*002a*/ 	.short	(.L_15 - .L_14)
.L_14:
        /*002c*/ 	.word	0x00000000
        /*0030*/ 	.short	0x0000
        /*0032*/ 	.short	0x0000
        /*0034*/ 	.byte	0x00, 0xf4, 0x21, 0x00


	//----- nvinfo : EIATTR_SPARSE_MMA_MASK
	.align		4
.L_15:
        /*0038*/ 	.byte	0x03, 0x50
        /*003a*/ 	.short	0x0000


	//----- nvinfo : EIATTR_MAXREG_COUNT
	.align		4
        /*003c*/ 	.byte	0x03, 0x1b
        /*003e*/ 	.short	0x00ff


	//----- nvinfo : EIATTR_EXIT_INSTR_OFFSETS
	.align		4
        /*0040*/ 	.byte	0x04, 0x1c
        /*0042*/ 	.short	(.L_17 - .L_16)


	//   ....[0]....
.L_16:
        /*0044*/ 	.word	0x00000280


	//   ....[1]....
        /*0048*/ 	.word	0x000002a0


	//----- nvinfo : EIATTR_REQNTID
	.align		4
.L_17:
        /*004c*/ 	.byte	0x04, 0x10
        /*004e*/ 	.short	(.L_19 - .L_18)
.L_18:
        /*0050*/ 	.word	0x00000080
        /*0054*/ 	.word	0x00000001
        /*0058*/ 	.word	0x00000001


	//----- nvinfo : EIATTR_CBANK_PARAM_SIZE
	.align		4
.L_19:
        /*005c*/ 	.byte	0x03, 0x19
        /*005e*/ 	.short	0x0014


	//----- nvinfo : EIATTR_PARAM_CBANK
	.align		4
        /*0060*/ 	.byte	0x04, 0x0a
        /*0062*/ 	.short	(.L_21 - .L_20)
	.align		4
.L_20:
        /*0064*/ 	.word	index@(.nv.constant0.triton_poi_fused__safe_softmax_3)
        /*0068*/ 	.short	0x0210
        /*006a*/ 	.short	0x0014


	//----- nvinfo : EIATTR_SW_WAR
	.align		4
.L_21:
        /*006c*/ 	.byte	0x04, 0x36
        /*006e*/ 	.short	(.L_23 - .L_22)
.L_22:
        /*0070*/ 	.word	0x00000008
.L_23:


//--------------------- .nv.callgraph             --------------------------
	.section	.nv.callgraph,"",@"SHT_CUDA_CALLGRAPH"
	.align	4
	.sectionentsize	8
	.align		4
        /*0000*/ 	.word	0x00000000
	.align		4
        /*0004*/ 	.word	0xffffffff
	.align		4
        /*0008*/ 	.word	0x00000000
	.align		4
        /*000c*/ 	.word	0xfffffffe
	.align		4
        /*0010*/ 	.word	0x00000000
	.align		4
        /*0014*/ 	.word	0xfffffffd
	.align		4
        /*0018*/ 	.word	0x00000000
	.align		4
        /*001c*/ 	.word	0xfffffffc


//--------------------- .text.triton_poi_fused__safe_softmax_3 --------------------------
	.section	.text.triton_poi_fused__safe_softmax_3,"ax",@progbits
	.align	128
        .global         triton_poi_fused__safe_softmax_3
        .type           triton_poi_fused__safe_softmax_3,@function
        .size           triton_poi_fused__safe_softmax_3,(.L_x_1 - triton_poi_fused__safe_softmax_3)
        .other          triton_poi_fused__safe_softmax_3,@"STO_CUDA_ENTRY STV_DEFAULT"
triton_poi_fused__safe_softmax_3:
.text.triton_poi_fused__safe_softmax_3:
[----:B------:R-:W0:Y:S02]  /*0000*/  LDC R1, c[0x0][0x28] ;  /* 0x00000a00ff017b82 */ /* 0x000e240000000800 */
[----:B------:R-:W1:Y:S01]  /*0010*/  S2R R0, SR_TID.X ;  /* 0x0000000000007919 */ /* 0x000e620000002100 */
[----:B------:R-:W2:Y:S01]  /*0020*/  LDC.64 R2, c[0x0][0x210] ;  /* 0x00008400ff027b82 */ /* 0x000ea20000000a00 */
[----:B------:R-:W-:Y:S01]  /*0030*/  IMAD.MOV.U32 R11, RZ, RZ, RZ ;  /* 0x000000ffff0b7224 */ /* 0x000fe200078e00ff */
[----:B------:R-:W-:Y:S01]  /*0040*/  ULDC.64 UR4, c[0x0][0x208] ;  /* 0x0000820000047ab9 */ /* 0x000fe20000000a00 */
[----:B------:R-:W3:Y:S01]  /*0050*/  S2R R7, SR_CTAID.X ;  /* 0x0000000000077919 */ /* 0x000ee20000002500 */
[----:B------:R-:W-:Y:S01]  /*0060*/  IMAD.MOV.U32 R6, RZ, RZ, RZ ;  /* 0x000000ffff067224 */ /* 0x000fe200078e00ff */
[----:B-1----:R-:W-:Y:S02]  /*0070*/  LOP3.LUT R0, R0, 0x7f, RZ, 0xc0, !PT ;  /* 0x0000007f00007812 */ /* 0x002fe400078ec0ff */
[----:B---3--:R-:W-:-:S03]  /*0080*/  SHF.R.S32.HI R4, RZ, 0x18, R7 ;  /* 0x00000018ff047819 */ /* 0x008fc60000011407 */
[----:B------:R-:W-:Y:S01]  /*0090*/  IMAD R7, R7, 0x80, R0 ;  /* 0x0000008007077824 */ /* 0x000fe200078e0200 */
[----:B------:R-:W-:-:S04]  /*00a0*/  SGXT R0, R4, 0x1 ;  /* 0x000000010400781a */ /* 0x000fc80000000200 */
[----:B------:R-:W-:Y:S02]  /*00b0*/  ISETP.GE.AND P0, PT, R7, 0x100, PT ;  /* 0x000001000700780c */ /* 0x000fe40003f06270 */
[----:B------:R-:W-:-:S04]  /*00c0*/  LEA.HI R0, R0, R7, RZ, 0x2 ;  /* 0x0000000700007211 */ /* 0x000fc800078f10ff */
[----:B------:R-:W-:-:S05]  /*00d0*/  LOP3.LUT R5, R0, 0xfffffffc, RZ, 0xc0, !PT ;  /* 0xfffffffc00057812 */ /* 0x000fca00078ec0ff */
[----:B--2---:R-:W-:-:S05]  /*00e0*/  IMAD.WIDE R4, R5, 0x4, R2 ;  /* 0x0000000405047825 */ /* 0x004fca00078e0202 */
[----:B------:R-:W2:Y:S01]  /*00f0*/  @!P0 LDG.E.EL R11, desc[UR4][R4.64] ;  /* 0x00000004040b8981 */ /* 0x000ea2000c2e1900 */
[----:B------:R-:W-:-:S03]  /*0100*/  CS2R R8, SRZ ;  /* 0x0000000000087805 */ /* 0x000fc6000001ff00 */
[----:B------:R-:W3:Y:S04]  /*0110*/  @!P0 LDG.E.EL R6, desc[UR4][R4.64+0x4] ;  /* 0x0000040404068981 */ /* 0x000ee8000c2e1900 */
[----:B------:R-:W4:Y:S04]  /*0120*/  @!P0 LDG.E.EL R8, desc[UR4][R4.64+0x8] ;  /* 0x0000080404088981 */ /* 0x000f28000c2e1900 */
[----:B------:R-:W5:Y:S01]  /*0130*/  @!P0 LDG.E.EL R9, desc[UR4][R4.64+0xc] ;  /* 0x00000c0404098981 */ /* 0x000f62000c2e1900 */
[----:B------:R-:W-:Y:S02]  /*0140*/  IMAD.MOV.U32 R0, RZ, RZ, RZ ;  /* 0x000000ffff007224 */ /* 0x000fe400078e00ff */
[----:B------:R-:W-:-:S05]  /*0150*/  IMAD.WIDE R2, R7, 0x4, R2 ;  /* 0x0000000407027825 */ /* 0x000fca00078e0202 */
[----:B------:R1:W5:Y:S02]  /*0160*/  @!P0 LDG.E R0, desc[UR4][R2.64] ;  /* 0x0000000402008981 */ /* 0x000364000c1e1900 */
[----:B-1----:R-:W1:Y:S02]  /*0170*/  LDC.64 R2, c[0x0][0x218] ;  /* 0x00008600ff027b82 */ /* 0x002e640000000a00 */
[----:B-1----:R-:W-:Y:S01]  /*0180*/  IMAD.WIDE R2, R7, 0x4, R2 ;  /* 0x0000000407027825 */ /* 0x002fe200078e0202 */
[C---:B--2---:R-:W-:Y:S02]  /*0190*/  FSETP.NAN.AND P2, PT, R11.reuse, R11, PT ;  /* 0x0000000b0b00720b */ /* 0x044fe40003f48000 */
[----:B---3--:R-:W-:-:S11]  /*01a0*/  FSETP.GT.AND P1, PT, R11, R6, PT ;  /* 0x000000060b00720b */ /* 0x008fd60003f24000 */
[----:B------:R-:W-:-:S04]  /*01b0*/  @!P2 FSEL R11, R11, R6, P1 ;  /* 0x000000060b0ba208 */ /* 0x000fc80000800000 */
[C---:B----4-:R-:W-:Y:S02]  /*01c0*/  FSETP.GT.AND P1, PT, R11.reuse, R8, PT ;  /* 0x000000080b00720b */ /* 0x050fe40003f24000 */
[----:B------:R-:W-:-:S11]  /*01d0*/  FSETP.NAN.AND P2, PT, R11, R11, PT ;  /* 0x0000000b0b00720b */ /* 0x000fd60003f48000 */
[----:B------:R-:W-:-:S04]  /*01e0*/  @!P1 FSEL R11, R11, R8, P2 ;  /* 0x000000080b0b9208 */ /* 0x000fc80001000000 */
[C---:B-----5:R-:W-:Y:S02]  /*01f0*/  FSETP.GT.AND P1, PT, R11.reuse, R9, PT ;  /* 0x000000090b00720b */ /* 0x060fe40003f24000 */
[----:B------:R-:W-:-:S11]  /*0200*/  FSETP.NAN.AND P2, PT, R11, R11, PT ;  /* 0x0000000b0b00720b */ /* 0x000fd60003f48000 */
[----:B------:R-:W-:-:S05]  /*0210*/  @!P1 FSEL R11, R11, R9, P2 ;  /* 0x000000090b0b9208 */ /* 0x000fca0001000000 */
[----:B------:R-:W-:-:S04]  /*0220*/  FADD R0, -R11, R0 ;  /* 0x000000000b007221 */ /* 0x000fc80000000100 */
[----:B------:R-:W-:-:S05]  /*0230*/  FMUL R0, R0, 1.4426950216293334961 ;  /* 0x3fb8aa3b00007820 */ /* 0x000fca0000400000 */
[----:B------:R-:W-:-:S13]  /*0240*/  FSETP.GEU.AND P1, PT, R0, -126, PT ;  /* 0xc2fc00000000780b */ /* 0x000fda0003f2e000 */
[----:B------:R-:W-:-:S04]  /*0250*/  @!P1 FMUL R0, R0, 0.5 ;  /* 0x3f00000000009820 */ /* 0x000fc80000400000 */
[----:B------:R-:W1:Y:S02]  /*0260*/  MUFU.EX2 R5, R0 ;  /* 0x0000000000057308 */ /* 0x000e640000000800 */
[----:B-1----:R-:W-:Y:S01]  /*0270*/  @!P1 FMUL R5, R5, R5 ;  /* 0x0000000505059220 */ /* 0x002fe20000400000 */
[----:B------:R-:W-:Y:S06]  /*0280*/  @P0 EXIT ;  /* 0x000000000000094d */ /* 0x000fec0003800000 */
[----:B------:R-:W-:Y:S01]  /*0290*/  STG.E desc[UR4][R2.64], R5 ;  /* 0x0000000502007986 */ /* 0x000fe2000c101904 */
[----:B------:R-:W-:Y:S05]  /*02a0*/  EXIT ;  /* 0x000000000000794d */ /* 0x000fea0003800000 */
.L_x_0:
[----:B------:R-:W-:-:S00]  /*02b0*/  BRA `(.L_x_0) ;  /* 0xfffffffc00fc7947 */ /* 0x000fc0000383ffff */
[----:B------:R-:W-:-:S00]  /*02c0*/  NOP ;  /* 0x0000000000007918 */ /* 0x000fc00000000000 */
        /* <DEDUP_REMOVED lines=11> */
.L_x_1:


//--------------------- .nv.constant0.triton_poi_fused__safe_softmax_3 --------------------------
	.section	.nv.constant0.triton_poi_fused__safe_softmax_3,"a",@progbits
	.sectionflags	@""
	.align	4
.nv.constant0.triton_poi_fused__safe_softmax_3:
	.zero		548
